//
// Generated by NVIDIA NVVM Compiler
//
// Compiler Build ID: CL-36424714
// Cuda compilation tools, release 13.0, V13.0.88
// Based on NVVM 20.0.0
//

.version 9.0
.target sm_100
.address_size 64

	// .globl	_Z6vecAddPiS_S_

.visible .entry _Z6vecAddPiS_S_(
	.param .u64 .ptr .align 1 _Z6vecAddPiS_S__param_0,
	.param .u64 .ptr .align 1 _Z6vecAddPiS_S__param_1,
	.param .u64 .ptr .align 1 _Z6vecAddPiS_S__param_2
)
{
	.reg .pred 	%p<2>;
	.reg .b32 	%r<5>;
	.reg .b64 	%rd<11>;

	ld.param.u64 	%rd1, [_Z6vecAddPiS_S__param_0];
	ld.param.u64 	%rd2, [_Z6vecAddPiS_S__param_1];
	ld.param.u64 	%rd3, [_Z6vecAddPiS_S__param_2];
	mov.u32 	%r1, %ctaid.x;
	setp.gt.u32 	%p1, %r1, 999;
	@%p1 bra 	$L__BB0_2;
	cvta.to.global.u64 	%rd4, %rd1;
	cvta.to.global.u64 	%rd5, %rd2;
	cvta.to.global.u64 	%rd6, %rd3;
	mul.wide.u32 	%rd7, %r1, 4;
	add.s64 	%rd8, %rd4, %rd7;
	ld.global.u32 	%r2, [%rd8];
	add.s64 	%rd9, %rd5, %rd7;
	ld.global.u32 	%r3, [%rd9];
	add.s32 	%r4, %r3, %r2;
	add.s64 	%rd10, %rd6, %rd7;
	st.global.u32 	[%rd10], %r4;
$L__BB0_2:
	ret;

}


// ===== COMPILED SASS (sm_100) =====

	.target	sm_100

	.elftype	@"ET_EXEC"


//--------------------- .note.nv.tkinfo           --------------------------
	.section	.note.nv.tkinfo,"",@"SHT_NOTE"
	.sectionflags	@"SHF_NOTE_NV_TKINFO"
	.tkinfo
        /*0018*/ 	.word	0x00000002
        /*0030*/ 	.string	""
        /*0030*/ 	.string	"ptxas"
        /*0030*/ 	.string	"Cuda compilation tools, release 13.0, V13.0.88"
        /*0030*/ 	.string	"Build cuda_13.0.r13.0/compiler.36424714_0"
        /*0030*/ 	.string	"-arch sm_100 -m 64 "



//--------------------- .note.nv.cuinfo           --------------------------
	.section	.note.nv.cuinfo,"",@"SHT_NOTE"
	.sectionflags	@"SHF_NOTE_NV_CUINFO"
        /*0018*/ 	.short	0x0002
        /*001a*/ 	.short	0x0064
        /*001c*/ 	.short	0x0082
	.zero		2


//--------------------- .nv.info                  --------------------------
	.section	.nv.info,"",@"SHT_CUDA_INFO"
	.align	4


	//----- nvinfo : EIATTR_REGCOUNT
	.align		4
        /*0000*/ 	.byte	0x04, 0x2f
        /*0002*/ 	.short	(.L_1 - .L_0)
	.align		4
.L_0:
        /*0004*/ 	.word	index@(_Z6vecAddPiS_S_)
        /*0008*/ 	.word	0x0000000c


	//----- nvinfo : EIATTR_FRAME_SIZE
	.align		4
.L_1:
        /*000c*/ 	.byte	0x04, 0x11
        /*000e*/ 	.short	(.L_3 - .L_2)
	.align		4
.L_2:
        /*0010*/ 	.word	index@(_Z6vecAddPiS_S_)
        /*0014*/ 	.word	0x00000000


	//----- nvinfo : EIATTR_MIN_STACK_SIZE
	.align		4
.L_3:
        /*0018*/ 	.byte	0x04, 0x12
        /*001a*/ 	.short	(.L_5 - .L_4)
	.align		4
.L_4:
        /*001c*/ 	.word	index@(_Z6vecAddPiS_S_)
        /*0020*/ 	.word	0x00000000
.L_5:


//--------------------- .nv.compat                --------------------------
	.section	.nv.compat,"",@"SHT_CUDA_COMPAT_INFO"
	.align	4
        /*0000*/ 	.byte	0x02, 0x09, 0x00, 0x00, 0x02, 0x02, 0x01, 0x00, 0x02, 0x05, 0x05, 0x00, 0x03, 0x07, 0x01, 0x01
        /*0010*/ 	.byte	0x02, 0x03, 0x00, 0x00, 0x02, 0x06, 0x01, 0x00, 0x04, 0x0b, 0x08, 0x00, 0x09, 0x00, 0x00, 0x00
        /*0020*/ 	.byte	0x00, 0x00, 0x00, 0x00


//--------------------- .nv.info._Z6vecAddPiS_S_  --------------------------
	.section	.nv.info._Z6vecAddPiS_S_,"",@"SHT_CUDA_INFO"
	.sectionflags	@""
	.align	4


	//----- nvinfo : EIATTR_CUDA_API_VERSION
	.align		4
        /*0000*/ 	.byte	0x04, 0x37
        /*0002*/ 	.short	(.L_7 - .L_6)
.L_6:
        /*0004*/ 	.word	0x00000082


	//----- nvinfo : EIATTR_KPARAM_INFO
	.align		4
.L_7:
        /*0008*/ 	.byte	0x04, 0x17
        /*000a*/ 	.short	(.L_9 - .L_8)
.L_8:
        /*000c*/ 	.word	0x00000000
        /*0010*/ 	.short	0x0002
        /*0012*/ 	.short	0x0010
        /*0014*/ 	.byte	0x00, 0xf5, 0x21, 0x00


	//----- nvinfo : EIATTR_KPARAM_INFO
	.align		4
.L_9:
        /*0018*/ 	.byte	0x04, 0x17
        /*001a*/ 	.short	(.L_11 - .L_10)
.L_10:
        /*001c*/ 	.word	0x00000000
        /*0020*/ 	.short	0x0001
        /*0022*/ 	.short	0x0008
        /*0024*/ 	.byte	0x00, 0xf5, 0x21, 0x00


	//----- nvinfo : EIATTR_KPARAM_INFO
	.align		4
.L_11:
        /*0028*/ 	.byte	0x04, 0x17
        /*002a*/ 	.short	(.L_13 - .L_12)
.L_12:
        /*002c*/ 	.word	0x00000000
        /*0030*/ 	.short	0x0000
        /*0032*/ 	.short	0x0000
        /*0034*/ 	.byte	0x00, 0xf5, 0x21, 0x00


	//----- nvinfo : EIATTR_SPARSE_MMA_MASK
	.align		4
.L_13:
        /*0038*/ 	.byte	0x03, 0x50
        /*003a*/ 	.short	0x0000


	//----- nvinfo : EIATTR_MAXREG_COUNT
	.align		4
        /*003c*/ 	.byte	0x03, 0x1b
        /*003e*/ 	.short	0x00ff


	//----- nvinfo : EIATTR_MERCURY_ISA_VERSION
	.align		4
        /*0040*/ 	.byte	0x03, 0x5f
        /*0042*/ 	.short	0x0101


	//----- nvinfo : EIATTR_VRC_CTA_INIT_COUNT
	.align		4
        /*0044*/ 	.byte	0x02, 0x4a
	.zero		1
	.zero		1


	//----- nvinfo : EIATTR_EXIT_INSTR_OFFSETS
	.align		4
        /*0048*/ 	.byte	0x04, 0x1c
        /*004a*/ 	.short	(.L_15 - .L_14)


	//   ....[0]....
.L_14:
        /*004c*/ 	.word	0x00000030


	//   ....[1]....
        /*0050*/ 	.word	0x000000f0


	//----- nvinfo : EIATTR_CBANK_PARAM_SIZE
	.align		4
.L_15:
        /*0054*/ 	.byte	0x03, 0x19
        /*0056*/ 	.short	0x0018


	//----- nvinfo : EIATTR_PARAM_CBANK
	.align		4
        /*0058*/ 	.byte	0x04, 0x0a
        /*005a*/ 	.short	(.L_17 - .L_16)
	.align		4
.L_16:
        /*005c*/ 	.word	index@(.nv.constant0._Z6vecAddPiS_S_)
        /*0060*/ 	.short	0x0380
        /*0062*/ 	.short	0x0018


	//----- nvinfo : EIATTR_SW_WAR
	.align		4
.L_17:
        /*0064*/ 	.byte	0x04, 0x36
        /*0066*/ 	.short	(.L_19 - .L_18)
.L_18:
        /*0068*/ 	.word	0x00000008
.L_19:


//--------------------- .nv.callgraph             --------------------------
	.section	.nv.callgraph,"",@"SHT_CUDA_CALLGRAPH"
	.align	4
	.sectionentsize	8
	.align		4
        /*0000*/ 	.word	0x00000000
	.align		4
        /*0004*/ 	.word	0xffffffff
	.align		4
        /*0008*/ 	.word	0x00000000
	.align		4
        /*000c*/ 	.word	0xfffffffe
	.align		4
        /*0010*/ 	.word	0x00000000
	.align		4
        /*0014*/ 	.word	0xfffffffd
	.align		4
        /*0018*/ 	.word	0x00000000
	.align		4
        /*001c*/ 	.word	0xfffffffc


//--------------------- .text._Z6vecAddPiS_S_     --------------------------
	.section	.text._Z6vecAddPiS_S_,"ax",@progbits
	.align	128
        .global         _Z6vecAddPiS_S_
        .type           _Z6vecAddPiS_S_,@function
        .size           _Z6vecAddPiS_S_,(.L_x_1 - _Z6vecAddPiS_S_)
        .other          _Z6vecAddPiS_S_,@"STO_CUDA_ENTRY STV_DEFAULT"
_Z6vecAddPiS_S_:
.text._Z6vecAddPiS_S_:
[----:B------:R-:W-:Y:S01]  /*0000*/  LDC R1, c[0x0][0x37c] ;  /* 0x0000df00ff017b82 */ /* 0x000fe20000000800 */
[----:B------:R-:W0:Y:S02]  /*0010*/  S2R R9, SR_CTAID.X ;  /* 0x0000000000097919 */ /* 0x000e240000002500 */
[----:B0-----:R-:W-:-:S13]  /*0020*/  ISETP.GT.U32.AND P0, PT, R9, 0x3e7, PT ;  /* 0x000003e70900780c */ /* 0x001fda0003f04070 */
[----:B------:R-:W-:Y:S05]  /*0030*/  @P0 EXIT ;  /* 0x000000000000094d */ /* 0x000fea0003800000 */
[----:B------:R-:W0:Y:S01]  /*0040*/  LDC.64 R2, c[0x0][0x380] ;  /* 0x0000e000ff027b82 */ /* 0x000e220000000a00 */
[----:B------:R-:W1:Y:S07]  /*0050*/  LDCU.64 UR4, c[0x0][0x358] ;  /* 0x00006b00ff0477ac */ /* 0x000e6e0008000a00 */
[----:B------:R-:W2:Y:S08]  /*0060*/  LDC.64 R4, c[0x0][0x388] ;  /* 0x0000e200ff047b82 */ /* 0x000eb00000000a00 */
[----:B------:R-:W3:Y:S01]  /*0070*/  LDC.64 R6, c[0x0][0x390] ;  /* 0x0000e400ff067b82 */ /* 0x000ee20000000a00 */
[----:B0-----:R-:W-:-:S06]  /*0080*/  IMAD.WIDE.U32 R2, R9, 0x4, R2 ;  /* 0x0000000409027825 */ /* 0x001fcc00078e0002 */
[----:B-1----:R-:W4:Y:S01]  /*0090*/  LDG.E R2, desc[UR4][R2.64] ;  /* 0x0000000402027981 */ /* 0x002f22000c1e1900 */
[----:B--2---:R-:W-:-:S06]  /*00a0*/  IMAD.WIDE.U32 R4, R9, 0x4, R4 ;  /* 0x0000000409047825 */ /* 0x004fcc00078e0004 */
[----:B------:R-:W4:Y:S01]  /*00b0*/  LDG.E R5, desc[UR4][R4.64] ;  /* 0x0000000404057981 */ /* 0x000f22000c1e1900 */
[----:B---3--:R-:W-:Y:S01]  /*00c0*/  IMAD.WIDE.U32 R6, R9, 0x4, R6 ;  /* 0x0000000409067825 */ /* 0x008fe200078e0006 */
[----:B----4-:R-:W-:-:S05]  /*00d0*/  IADD3 R9, PT, PT, R2, R5, RZ ;  /* 0x0000000502097210 */ /* 0x010fca0007ffe0ff */
[----:B------:R-:W-:Y:S01]  /*00e0*/  STG.E desc[UR4][R6.64], R9 ;  /* 0x0000000906007986 */ /* 0x000fe2000c101904 */
[----:B------:R-:W-:Y:S05]  /*00f0*/  EXIT ;  /* 0x000000000000794d */ /* 0x000fea0003800000 */
.L_x_0:
[----:B------:R-:W-:-:S00]  /*0100*/  BRA `(.L_x_0) ;  /* 0xfffffffc00fc7947 */ /* 0x000fc0000383ffff */
[----:B------:R-:W-:-:S00]  /*0110*/  NOP ;  /* 0x0000000000007918 */ /* 0x000fc00000000000 */
        /* <DEDUP_REMOVED lines=14> */
.L_x_1:


//--------------------- .nv.shared.reserved.0     --------------------------
	.section	.nv.shared.reserved.0,"aw",@nobits
	.weak		__nv_reservedSMEM_offset_0_alias
	.size		__nv_reservedSMEM_offset_0_alias, 0, 64
	.other		__nv_reservedSMEM_offset_0_alias,@"STO_CUDA_RESERVED_SHARED STV_DEFAULT"
__nv_reservedSMEM_offset_0_alias:
	.zero		0
	.zero		64


//--------------------- .nv.constant0._Z6vecAddPiS_S_ --------------------------
	.section	.nv.constant0._Z6vecAddPiS_S_,"a",@progbits
	.sectionflags	@""
	.align	4
.nv.constant0._Z6vecAddPiS_S_:
	.zero		920


//--------------------- SYMBOLS --------------------------

	.type		.nv.reservedSmem.offset0,@object
	.size		.nv.reservedSmem.offset0,0x4
